//
// Generated by NVIDIA NVVM Compiler
//
// Compiler Build ID: CL-36424714
// Cuda compilation tools, release 13.0, V13.0.88
// Based on NVVM 20.0.0
//

.version 9.0
.target sm_100
.address_size 64

	// .globl	_Z6kernelPfS_i

.visible .entry _Z6kernelPfS_i(
	.param .u64 .ptr .align 1 _Z6kernelPfS_i_param_0,
	.param .u64 .ptr .align 1 _Z6kernelPfS_i_param_1,
	.param .u32 _Z6kernelPfS_i_param_2
)
{
	.reg .b32 	%f<2>;
	.reg .b64 	%rd<5>;

	ld.param.u64 	%rd1, [_Z6kernelPfS_i_param_0];
	ld.param.u64 	%rd2, [_Z6kernelPfS_i_param_1];
	cvta.to.global.u64 	%rd3, %rd1;
	cvta.to.global.u64 	%rd4, %rd2;
	ld.global.f32 	%f1, [%rd4];
	st.global.f32 	[%rd3], %f1;
	ret;

}


// ===== COMPILED SASS (sm_100) =====

	.target	sm_100

	.elftype	@"ET_EXEC"


//--------------------- .note.nv.tkinfo           --------------------------
	.section	.note.nv.tkinfo,"",@"SHT_NOTE"
	.sectionflags	@"SHF_NOTE_NV_TKINFO"
	.tkinfo
        /*0018*/ 	.word	0x00000002
        /*0030*/ 	.string	""
        /*0030*/ 	.string	"ptxas"
        /*0030*/ 	.string	"Cuda compilation tools, release 13.0, V13.0.88"
        /*0030*/ 	.string	"Build cuda_13.0.r13.0/compiler.36424714_0"
        /*0030*/ 	.string	"-arch sm_100 -m 64 "



//--------------------- .note.nv.cuinfo           --------------------------
	.section	.note.nv.cuinfo,"",@"SHT_NOTE"
	.sectionflags	@"SHF_NOTE_NV_CUINFO"
        /*0018*/ 	.short	0x0002
        /*001a*/ 	.short	0x0064
        /*001c*/ 	.short	0x0082
	.zero		2


//--------------------- .nv.info                  --------------------------
	.section	.nv.info,"",@"SHT_CUDA_INFO"
	.align	4


	//----- nvinfo : EIATTR_REGCOUNT
	.align		4
        /*0000*/ 	.byte	0x04, 0x2f
        /*0002*/ 	.short	(.L_1 - .L_0)
	.align		4
.L_0:
        /*0004*/ 	.word	index@(_Z6kernelPfS_i)
        /*0008*/ 	.word	0x00000008


	//----- nvinfo : EIATTR_FRAME_SIZE
	.align		4
.L_1:
        /*000c*/ 	.byte	0x04, 0x11
        /*000e*/ 	.short	(.L_3 - .L_2)
	.align		4
.L_2:
        /*0010*/ 	.word	index@(_Z6kernelPfS_i)
        /*0014*/ 	.word	0x00000000


	//----- nvinfo : EIATTR_MIN_STACK_SIZE
	.align		4
.L_3:
        /*0018*/ 	.byte	0x04, 0x12
        /*001a*/ 	.short	(.L_5 - .L_4)
	.align		4
.L_4:
        /*001c*/ 	.word	index@(_Z6kernelPfS_i)
        /*0020*/ 	.word	0x00000000
.L_5:


//--------------------- .nv.compat                --------------------------
	.section	.nv.compat,"",@"SHT_CUDA_COMPAT_INFO"
	.align	4
        /*0000*/ 	.byte	0x02, 0x09, 0x00, 0x00, 0x02, 0x02, 0x01, 0x00, 0x02, 0x05, 0x05, 0x00, 0x03, 0x07, 0x01, 0x01
        /*0010*/ 	.byte	0x02, 0x03, 0x00, 0x00, 0x02, 0x06, 0x01, 0x00, 0x04, 0x0b, 0x08, 0x00, 0x09, 0x00, 0x00, 0x00
        /*0020*/ 	.byte	0x00, 0x00, 0x00, 0x00


//--------------------- .nv.info._Z6kernelPfS_i   --------------------------
	.section	.nv.info._Z6kernelPfS_i,"",@"SHT_CUDA_INFO"
	.sectionflags	@""
	.align	4


	//----- nvinfo : EIATTR_CUDA_API_VERSION
	.align		4
        /*0000*/ 	.byte	0x04, 0x37
        /*0002*/ 	.short	(.L_7 - .L_6)
.L_6:
        /*0004*/ 	.word	0x00000082


	//----- nvinfo : EIATTR_KPARAM_INFO
	.align		4
.L_7:
        /*0008*/ 	.byte	0x04, 0x17
        /*000a*/ 	.short	(.L_9 - .L_8)
.L_8:
        /*000c*/ 	.word	0x00000000
        /*0010*/ 	.short	0x0002
        /*0012*/ 	.short	0x0010
        /*0014*/ 	.byte	0x00, 0xf0, 0x11, 0x00


	//----- nvinfo : EIATTR_KPARAM_INFO
	.align		4
.L_9:
        /*0018*/ 	.byte	0x04, 0x17
        /*001a*/ 	.short	(.L_11 - .L_10)
.L_10:
        /*001c*/ 	.word	0x00000000
        /*0020*/ 	.short	0x0001
        /*0022*/ 	.short	0x0008
        /*0024*/ 	.byte	0x00, 0xf5, 0x21, 0x00


	//----- nvinfo : EIATTR_KPARAM_INFO
	.align		4
.L_11:
        /*0028*/ 	.byte	0x04, 0x17
        /*002a*/ 	.short	(.L_13 - .L_12)
.L_12:
        /*002c*/ 	.word	0x00000000
        /*0030*/ 	.short	0x0000
        /*0032*/ 	.short	0x0000
        /*0034*/ 	.byte	0x00, 0xf5, 0x21, 0x00


	//----- nvinfo : EIATTR_SPARSE_MMA_MASK
	.align		4
.L_13:
        /*0038*/ 	.byte	0x03, 0x50
        /*003a*/ 	.short	0x0000


	//----- nvinfo : EIATTR_MAXREG_COUNT
	.align		4
        /*003c*/ 	.byte	0x03, 0x1b
        /*003e*/ 	.short	0x00ff


	//----- nvinfo : EIATTR_MERCURY_ISA_VERSION
	.align		4
        /*0040*/ 	.byte	0x03, 0x5f
        /*0042*/ 	.short	0x0101


	//----- nvinfo : EIATTR_VRC_CTA_INIT_COUNT
	.align		4
        /*0044*/ 	.byte	0x02, 0x4a
	.zero		1
	.zero		1


	//----- nvinfo : EIATTR_EXIT_INSTR_OFFSETS
	.align		4
        /*0048*/ 	.byte	0x04, 0x1c
        /*004a*/ 	.short	(.L_15 - .L_14)


	//   ....[0]....
.L_14:
        /*004c*/ 	.word	0x00000060


	//----- nvinfo : EIATTR_CBANK_PARAM_SIZE
	.align		4
.L_15:
        /*0050*/ 	.byte	0x03, 0x19
        /*0052*/ 	.short	0x0014


	//----- nvinfo : EIATTR_PARAM_CBANK
	.align		4
        /*0054*/ 	.byte	0x04, 0x0a
        /*0056*/ 	.short	(.L_17 - .L_16)
	.align		4
.L_16:
        /*0058*/ 	.word	index@(.nv.constant0._Z6kernelPfS_i)
        /*005c*/ 	.short	0x0380
        /*005e*/ 	.short	0x0014


	//----- nvinfo : EIATTR_SW_WAR
	.align		4
.L_17:
        /*0060*/ 	.byte	0x04, 0x36
        /*0062*/ 	.short	(.L_19 - .L_18)
.L_18:
        /*0064*/ 	.word	0x00000008
.L_19:


//--------------------- .nv.callgraph             --------------------------
	.section	.nv.callgraph,"",@"SHT_CUDA_CALLGRAPH"
	.align	4
	.sectionentsize	8
	.align		4
        /*0000*/ 	.word	0x00000000
	.align		4
        /*0004*/ 	.word	0xffffffff
	.align		4
        /*0008*/ 	.word	0x00000000
	.align		4
        /*000c*/ 	.word	0xfffffffe
	.align		4
        /*0010*/ 	.word	0x00000000
	.align		4
        /*0014*/ 	.word	0xfffffffd
	.align		4
        /*0018*/ 	.word	0x00000000
	.align		4
        /*001c*/ 	.word	0xfffffffc


//--------------------- .text._Z6kernelPfS_i      --------------------------
	.section	.text._Z6kernelPfS_i,"ax",@progbits
	.align	128
        .global         _Z6kernelPfS_i
        .type           _Z6kernelPfS_i,@function
        .size           _Z6kernelPfS_i,(.L_x_1 - _Z6kernelPfS_i)
        .other          _Z6kernelPfS_i,@"STO_CUDA_ENTRY STV_DEFAULT"
_Z6kernelPfS_i:
.text._Z6kernelPfS_i:
[----:B------:R-:W-:Y:S08]  /*0000*/  LDC R1, c[0x0][0x37c] ;  /* 0x0000df00ff017b82 */ /* 0x000ff00000000800 */
[----:B------:R-:W0:Y:S01]  /*0010*/  LDC.64 R2, c[0x0][0x388] ;  /* 0x0000e200ff027b82 */ /* 0x000e220000000a00 */
[----:B------:R-:W0:Y:S02]  /*0020*/  LDCU.64 UR4, c[0x0][0x358] ;  /* 0x00006b00ff0477ac */ /* 0x000e240008000a00 */
[----:B0-----:R-:W2:Y:S05]  /*0030*/  LDG.E R3, desc[UR4][R2.64] ;  /* 0x0000000402037981 */ /* 0x001eaa000c1e1900 */
[----:B------:R-:W2:Y:S02]  /*0040*/  LDC.64 R4, c[0x0][0x380] ;  /* 0x0000e000ff047b82 */ /* 0x000ea40000000a00 */
[----:B--2---:R-:W-:Y:S01]  /*0050*/  STG.E desc[UR4][R4.64], R3 ;  /* 0x0000000304007986 */ /* 0x004fe2000c101904 */
[----:B------:R-:W-:Y:S05]  /*0060*/  EXIT ;  /* 0x000000000000794d */ /* 0x000fea0003800000 */
.L_x_0:
[----:B------:R-:W-:-:S00]  /*0070*/  BRA `(.L_x_0) ;  /* 0xfffffffc00fc7947 */ /* 0x000fc0000383ffff */
[----:B------:R-:W-:-:S00]  /*0080*/  NOP ;  /* 0x0000000000007918 */ /* 0x000fc00000000000 */
[----:B------:R-:W-:-:S00]  /*0090*/  NOP ;  /* 0x0000000000007918 */ /* 0x000fc00000000000 */
[----:B------:R-:W-:-:S00]  /*00a0*/  NOP ;  /* 0x0000000000007918 */ /* 0x000fc00000000000 */
[----:B------:R-:W-:-:S00]  /*00b0*/  NOP ;  /* 0x0000000000007918 */ /* 0x000fc00000000000 */
[----:B------:R-:W-:-:S00]  /*00c0*/  NOP ;  /* 0x0000000000007918 */ /* 0x000fc00000000000 */
[----:B------:R-:W-:-:S00]  /*00d0*/  NOP ;  /* 0x0000000000007918 */ /* 0x000fc00000000000 */
[----:B------:R-:W-:-:S00]  /*00e0*/  NOP ;  /* 0x0000000000007918 */ /* 0x000fc00000000000 */
[----:B------:R-:W-:-:S00]  /*00f0*/  NOP ;  /* 0x0000000000007918 */ /* 0x000fc00000000000 */
.L_x_1:


//--------------------- .nv.shared.reserved.0     --------------------------
	.section	.nv.shared.reserved.0,"aw",@nobits
	.weak		__nv_reservedSMEM_offset_0_alias
	.size		__nv_reservedSMEM_offset_0_alias, 0, 64
	.other		__nv_reservedSMEM_offset_0_alias,@"STO_CUDA_RESERVED_SHARED STV_DEFAULT"
__nv_reservedSMEM_offset_0_alias:
	.zero		0
	.zero		64


//--------------------- .nv.constant0._Z6kernelPfS_i --------------------------
	.section	.nv.constant0._Z6kernelPfS_i,"a",@progbits
	.sectionflags	@""
	.align	4
.nv.constant0._Z6kernelPfS_i:
	.zero		916


//--------------------- SYMBOLS --------------------------

	.type		.nv.reservedSmem.offset0,@object
	.size		.nv.reservedSmem.offset0,0x4
